	.headerflags	@"EF_CUDA_TEXMODE_UNIFIED EF_CUDA_64BIT_ADDRESS EF_CUDA_ACCELERATORS EF_CUDA_SM90 EF_CUDA_VIRTUAL_SM(EF_CUDA_SM90)"
	.elftype	@"ET_EXEC"


//--------------------- .nv.info                  --------------------------
	.section	.nv.info,"",@"SHT_CUDA_INFO"
	.align	4


	//----- nvinfo : EIATTR_REGCOUNT
	.align		4
        /*0000*/ 	.byte	0x04, 0x2f
        /*0002*/ 	.short	(.L_1 - .L_0)
	.align		4
.L_0:
        /*0004*/ 	.word	index@(triton_poi_fused_avg_pool2d_30)
        /*0008*/ 	.word	0x00000020


	//----- nvinfo : EIATTR_MIN_STACK_SIZE
	.align		4
.L_1:
        /*000c*/ 	.byte	0x04, 0x12
        /*000e*/ 	.short	(.L_3 - .L_2)
	.align		4
.L_2:
        /*0010*/ 	.word	index@(triton_poi_fused_avg_pool2d_30)
        /*0014*/ 	.word	0x00000000


	//----- nvinfo : EIATTR_FRAME_SIZE
	.align		4
.L_3:
        /*0018*/ 	.byte	0x04, 0x11
        /*001a*/ 	.short	(.L_5 - .L_4)
	.align		4
.L_4:
        /*001c*/ 	.word	index@(triton_poi_fused_avg_pool2d_30)
        /*0020*/ 	.word	0x00000000


	//----- nvinfo : EIATTR_MIN_STACK_SIZE
	.align		4
.L_5:
        /*0024*/ 	.byte	0x04, 0x12
        /*0026*/ 	.short	(.L_7 - .L_6)
	.align		4
.L_6:
        /*0028*/ 	.word	index@(triton_poi_fused_avg_pool2d_30)
        /*002c*/ 	.word	0x00000000
.L_7:


//--------------------- .nv.info.triton_poi_fused_avg_pool2d_30 --------------------------
	.section	.nv.info.triton_poi_fused_avg_pool2d_30,"",@"SHT_CUDA_INFO"
	.sectionflags	@""
	.align	4


	//----- nvinfo : EIATTR_CUDA_API_VERSION
	.align		4
        /*0000*/ 	.byte	0x04, 0x37
        /*0002*/ 	.short	(.L_9 - .L_8)
.L_8:
        /*0004*/ 	.word	0x0000007c


	//----- nvinfo : EIATTR_KPARAM_INFO
	.align		4
.L_9:
        /*0008*/ 	.byte	0x04, 0x17
        /*000a*/ 	.short	(.L_11 - .L_10)
.L_10:
        /*000c*/ 	.word	0x00000000
        /*0010*/ 	.short	0x0002
        /*0012*/ 	.short	0x0010
        /*0014*/ 	.byte	0x00, 0xf0, 0x11, 0x00


	//----- nvinfo : EIATTR_KPARAM_INFO
	.align		4
.L_11:
        /*0018*/ 	.byte	0x04, 0x17
        /*001a*/ 	.short	(.L_13 - .L_12)
.L_12:
        /*001c*/ 	.word	0x00000000
        /*0020*/ 	.short	0x0001
        /*0022*/ 	.short	0x0008
        /*0024*/ 	.byte	0x00, 0xf4, 0x21, 0x00


	//----- nvinfo : EIATTR_KPARAM_INFO
	.align		4
.L_13:
        /*0028*/ 	.byte	0x04, 0x17
        /*002a*/ 	.short	(.L_15 - .L_14)
.L_14:
        /*002c*/ 	.word	0x00000000
        /*0030*/ 	.short	0x0000
        /*0032*/ 	.short	0x0000
        /*0034*/ 	.byte	0x00, 0xf4, 0x21, 0x00


	//----- nvinfo : EIATTR_SPARSE_MMA_MASK
	.align		4
.L_15:
        /*0038*/ 	.byte	0x03, 0x50
        /*003a*/ 	.short	0x0000


	//----- nvinfo : EIATTR_MAXREG_COUNT
	.align		4
        /*003c*/ 	.byte	0x03, 0x1b
        /*003e*/ 	.short	0x00ff


	//----- nvinfo : EIATTR_EXIT_INSTR_OFFSETS
	.align		4
        /*0040*/ 	.byte	0x04, 0x1c
        /*0042*/ 	.short	(.L_17 - .L_16)


	//   ....[0]....
.L_16:
        /*0044*/ 	.word	0x000017d0


	//   ....[1]....
        /*0048*/ 	.word	0x000017f0


	//----- nvinfo : EIATTR_REQNTID
	.align		4
.L_17:
        /*004c*/ 	.byte	0x04, 0x10
        /*004e*/ 	.short	(.L_19 - .L_18)
.L_18:
        /*0050*/ 	.word	0x00000080
        /*0054*/ 	.word	0x00000001
        /*0058*/ 	.word	0x00000001


	//----- nvinfo : EIATTR_CBANK_PARAM_SIZE
	.align		4
.L_19:
        /*005c*/ 	.byte	0x03, 0x19
        /*005e*/ 	.short	0x0014


	//----- nvinfo : EIATTR_PARAM_CBANK
	.align		4
        /*0060*/ 	.byte	0x04, 0x0a
        /*0062*/ 	.short	(.L_21 - .L_20)
	.align		4
.L_20:
        /*0064*/ 	.word	index@(.nv.constant0.triton_poi_fused_avg_pool2d_30)
        /*0068*/ 	.short	0x0210
        /*006a*/ 	.short	0x0014


	//----- nvinfo : EIATTR_SW_WAR
	.align		4
.L_21:
        /*006c*/ 	.byte	0x04, 0x36
        /*006e*/ 	.short	(.L_23 - .L_22)
.L_22:
        /*0070*/ 	.word	0x00000008
.L_23:


//--------------------- .nv.callgraph             --------------------------
	.section	.nv.callgraph,"",@"SHT_CUDA_CALLGRAPH"
	.align	4
	.sectionentsize	8
	.align		4
        /*0000*/ 	.word	0x00000000
	.align		4
        /*0004*/ 	.word	0xffffffff
	.align		4
        /*0008*/ 	.word	0x00000000
	.align		4
        /*000c*/ 	.word	0xfffffffe
	.align		4
        /*0010*/ 	.word	0x00000000
	.align		4
        /*0014*/ 	.word	0xfffffffd
	.align		4
        /*0018*/ 	.word	0x00000000
	.align		4
        /*001c*/ 	.word	0xfffffffc


//--------------------- .text.triton_poi_fused_avg_pool2d_30 --------------------------
	.section	.text.triton_poi_fused_avg_pool2d_30,"ax",@progbits
	.align	128
        .global         triton_poi_fused_avg_pool2d_30
        .type           triton_poi_fused_avg_pool2d_30,@function
        .size           triton_poi_fused_avg_pool2d_30,(.L_x_1 - triton_poi_fused_avg_pool2d_30)
        .other          triton_poi_fused_avg_pool2d_30,@"STO_CUDA_ENTRY STV_DEFAULT"
triton_poi_fused_avg_pool2d_30:
.text.triton_poi_fused_avg_pool2d_30:
[----:B------:R-:W0:Y:S02]  /*0000*/  LDC R1, c[0x0][0x28] ;  /* 0x00000a00ff017b82 */ /* 0x000e240000000800 */
[----:B------:R-:W1:Y:S01]  /*0010*/  S2R R0, SR_TID.X ;  /* 0x0000000000007919 */ /* 0x000e620000002100 */
[----:B------:R-:W2:Y:S01]  /*0020*/  LDC.64 R20, c[0x0][0x210] ;  /* 0x00008400ff147b82 */ /* 0x000ea20000000a00 */
[----:B------:R-:W-:Y:S02]  /*0030*/  CS2R R12, SRZ ;  /* 0x00000000000c7805 */ /* 0x000fe4000001ff00 */
[----:B------:R-:W-:Y:S01]  /*0040*/  CS2R R14, SRZ ;  /* 0x00000000000e7805 */ /* 0x000fe2000001ff00 */
[----:B------:R-:W3:Y:S01]  /*0050*/  S2R R3, SR_CTAID.X ;  /* 0x0000000000037919 */ /* 0x000ee20000002500 */
[----:B------:R-:W-:Y:S01]  /*0060*/  ULDC.64 UR4, c[0x0][0x208] ;  /* 0x0000820000047ab9 */ /* 0x000fe20000000a00 */
[----:B-1----:R-:W-:Y:S01]  /*0070*/  IMAD.SHL.U32 R0, R0, 0x4, RZ ;  /* 0x0000000400007824 */ /* 0x002fe200078e00ff */
[----:B---3--:R-:W-:-:S04]  /*0080*/  SHF.R.S32.HI R2, RZ, 0x15, R3 ;  /* 0x00000015ff027819 */ /* 0x008fc80000011403 */
[----:B------:R-:W-:-:S05]  /*0090*/  LOP3.LUT R0, R0, 0x1fc, RZ, 0xc0, !PT ;  /* 0x000001fc00007812 */ /* 0x000fca00078ec0ff */
[----:B------:R-:W-:Y:S01]  /*00a0*/  IMAD R16, R3, 0x400, R0 ;  /* 0x0000040003107824 */ /* 0x000fe200078e0200 */
[----:B------:R-:W-:-:S03]  /*00b0*/  SGXT R3, R2, 0x1 ;  /* 0x000000010203781a */ /* 0x000fc60000000200 */
[----:B------:R-:W-:Y:S01]  /*00c0*/  IMAD.HI R0, R16, 0x4ec4ec4f, RZ ;  /* 0x4ec4ec4f10007827 */ /* 0x000fe200078e02ff */
[----:B------:R-:W-:-:S03]  /*00d0*/  LEA.HI R2, R3, R16, RZ, 0x8 ;  /* 0x0000001003027211 */ /* 0x000fc600078f40ff */
[----:B------:R-:W-:Y:S01]  /*00e0*/  VIADD R11, R16, 0xfffff300 ;  /* 0xfffff300100b7836 */ /* 0x000fe20000000000 */
[----:B------:R-:W-:Y:S02]  /*00f0*/  SHF.R.S32.HI R2, RZ, 0x8, R2 ;  /* 0x00000008ff027819 */ /* 0x000fe40000011402 */
[----:B------:R-:W-:Y:S01]  /*0100*/  SHF.R.U32.HI R5, RZ, 0x1f, R0 ;  /* 0x0000001fff057819 */ /* 0x000fe20000011600 */
[----:B--2---:R-:W-:-:S03]  /*0110*/  IMAD.WIDE R10, R11, 0x4, R20 ;  /* 0x000000040b0a7825 */ /* 0x004fc600078e0214 */
[----:B------:R-:W-:Y:S01]  /*0120*/  LEA.HI.SX32 R5, R0, R5, 0x16 ;  /* 0x0000000500057211 */ /* 0x000fe200078fb2ff */
[----:B------:R-:W-:-:S04]  /*0130*/  IMAD.HI R4, R2, 0x4ec4ec4f, RZ ;  /* 0x4ec4ec4f02047827 */ /* 0x000fc800078e02ff */
[----:B------:R-:W-:Y:S01]  /*0140*/  IMAD.HI R0, R5, 0x4ec4ec4f, RZ ;  /* 0x4ec4ec4f05007827 */ /* 0x000fe200078e02ff */
[----:B------:R-:W-:-:S04]  /*0150*/  SHF.R.U32.HI R7, RZ, 0x1f, R4 ;  /* 0x0000001fff077819 */ /* 0x000fc80000011604 */
[----:B------:R-:W-:Y:S02]  /*0160*/  LEA.HI.SX32 R9, R4, R7, 0x1e ;  /* 0x0000000704097211 */ /* 0x000fe400078ff2ff */
[----:B------:R-:W-:-:S03]  /*0170*/  SHF.R.U32.HI R7, RZ, 0x1f, R0 ;  /* 0x0000001fff077819 */ /* 0x000fc60000011600 */
[----:B------:R-:W-:Y:S01]  /*0180*/  IMAD R2, R9, -0xd, R2 ;  /* 0xfffffff309027824 */ /* 0x000fe200078e0202 */
[----:B------:R-:W-:Y:S01]  /*0190*/  LEA.HI.SX32 R0, R0, R7, 0x1e ;  /* 0x0000000700007211 */ /* 0x000fe200078ff2ff */
[----:B------:R-:W-:Y:S01]  /*01a0*/  VIADD R9, R16, 0xfffff200 ;  /* 0xfffff20010097836 */ /* 0x000fe20000000000 */
[----:B------:R-:W-:Y:S02]  /*01b0*/  CS2R R6, SRZ ;  /* 0x0000000000067805 */ /* 0x000fe4000001ff00 */
[----:B------:R-:W-:Y:S01]  /*01c0*/  ISETP.GT.AND P0, PT, R2, -0x1, PT ;  /* 0xffffffff0200780c */ /* 0x000fe20003f04270 */
[----:B------:R-:W-:Y:S01]  /*01d0*/  IMAD R17, R0, -0xd, R5 ;  /* 0xfffffff300117824 */ /* 0x000fe200078e0205 */
[----:B------:R-:W-:Y:S02]  /*01e0*/  ISETP.GT.AND P3, PT, R2, RZ, PT ;  /* 0x000000ff0200720c */ /* 0x000fe40003f64270 */
[----:B------:R-:W-:Y:S01]  /*01f0*/  CS2R R4, SRZ ;  /* 0x0000000000047805 */ /* 0x000fe2000001ff00 */
[----:B------:R-:W-:Y:S01]  /*0200*/  IMAD.WIDE R8, R9, 0x4, R20 ;  /* 0x0000000409087825 */ /* 0x000fe200078e0214 */
[----:B------:R-:W-:-:S02]  /*0210*/  ISETP.GT.AND P0, PT, R17, RZ, P0 ;  /* 0x000000ff1100720c */ /* 0x000fc40000704270 */
[----:B------:R-:W-:Y:S02]  /*0220*/  ISETP.GT.AND P5, PT, R17, RZ, P3 ;  /* 0x000000ff1100720c */ /* 0x000fe40001fa4270 */
[C---:B------:R-:W-:Y:S02]  /*0230*/  ISETP.LT.AND P4, PT, R16.reuse, 0x2a400, P0 ;  /* 0x0002a4001000780c */ /* 0x040fe40000781270 */
[----:B------:R-:W-:-:S11]  /*0240*/  ISETP.LT.AND P5, PT, R16, 0x2a400, P5 ;  /* 0x0002a4001000780c */ /* 0x000fd60002fa1270 */
[----:B------:R-:W2:Y:S04]  /*0250*/  @P4 LDG.E.128 R4, desc[UR4][R10.64] ;  /* 0x000000040a044981 */ /* 0x000ea8000c1e1d00 */
[----:B------:R1:W3:Y:S01]  /*0260*/  @P5 LDG.E.128 R12, desc[UR4][R8.64] ;  /* 0x00000004080c5981 */ /* 0x0002e2000c1e1d00 */
[----:B------:R-:W-:-:S04]  /*0270*/  VIADD R18, R16, 0x200 ;  /* 0x0000020010127836 */ /* 0x000fc80000000000 */
[----:B------:R-:W-:Y:S01]  /*0280*/  IMAD.HI R0, R18, 0x4ec4ec4f, RZ ;  /* 0x4ec4ec4f12007827 */ /* 0x000fe200078e02ff */
[----:B------:R-:W-:-:S04]  /*0290*/  LEA.HI R3, R3, R18, RZ, 0x8 ;  /* 0x0000001203037211 */ /* 0x000fc800078f40ff */
[----:B------:R-:W-:Y:S02]  /*02a0*/  SHF.R.S32.HI R19, RZ, 0x8, R3 ;  /* 0x00000008ff137819 */ /* 0x000fe40000011403 */
[----:B------:R-:W-:-:S03]  /*02b0*/  SHF.R.U32.HI R3, RZ, 0x1f, R0 ;  /* 0x0000001fff037819 */ /* 0x000fc60000011600 */
[----:B------:R-:W-:Y:S01]  /*02c0*/  IMAD.HI R22, R19, 0x4ec4ec4f, RZ ;  /* 0x4ec4ec4f13167827 */ /* 0x000fe200078e02ff */
[----:B------:R-:W-:-:S04]  /*02d0*/  LEA.HI.SX32 R0, R0, R3, 0x16 ;  /* 0x0000000300007211 */ /* 0x000fc800078fb2ff */
[----:B------:R-:W-:Y:S01]  /*02e0*/  SHF.R.U32.HI R23, RZ, 0x1f, R22 ;  /* 0x0000001fff177819 */ /* 0x000fe20000011616 */
[----:B------:R-:W-:-:S03]  /*02f0*/  IMAD.HI R3, R0, 0x4ec4ec4f, RZ ;  /* 0x4ec4ec4f00037827 */ /* 0x000fc600078e02ff */
[----:B------:R-:W-:Y:S02]  /*0300*/  LEA.HI.SX32 R22, R22, R23, 0x1e ;  /* 0x0000001716167211 */ /* 0x000fe400078ff2ff */
[----:B-1----:R-:W-:-:S04]  /*0310*/  SHF.R.U32.HI R8, RZ, 0x1f, R3 ;  /* 0x0000001fff087819 */ /* 0x002fc80000011603 */
[----:B------:R-:W-:Y:S01]  /*0320*/  LEA.HI.SX32 R9, R3, R8, 0x1e ;  /* 0x0000000803097211 */ /* 0x000fe200078ff2ff */
[----:B------:R-:W-:-:S04]  /*0330*/  IMAD R3, R22, -0xd, R19 ;  /* 0xfffffff316037824 */ /* 0x000fc800078e0213 */
[----:B------:R-:W-:Y:S01]  /*0340*/  IMAD R0, R9, -0xd, R0 ;  /* 0xfffffff309007824 */ /* 0x000fe200078e0200 */
[C---:B------:R-:W-:Y:S02]  /*0350*/  ISETP.GT.AND P1, PT, R3.reuse, RZ, PT ;  /* 0x000000ff0300720c */ /* 0x040fe40003f24270 */
[----:B------:R-:W-:Y:S01]  /*0360*/  ISETP.GT.AND P0, PT, R3, -0x1, PT ;  /* 0xffffffff0300780c */ /* 0x000fe20003f04270 */
[----:B------:R-:W-:-:S03]  /*0370*/  VIADD R8, R2, 0x1 ;  /* 0x0000000102087836 */ /* 0x000fc60000000000 */
[----:B------:R-:W-:Y:S01]  /*0380*/  ISETP.GT.AND P0, PT, R0, RZ, P0 ;  /* 0x000000ff0000720c */ /* 0x000fe20000704270 */
[----:B------:R-:W-:Y:S01]  /*0390*/  VIADD R29, R16, 0xfffff400 ;  /* 0xfffff400101d7836 */ /* 0x000fe20000000000 */
[----:B------:R-:W-:Y:S02]  /*03a0*/  ISETP.GE.U32.AND P2, PT, R8, 0xd, PT ;  /* 0x0000000d0800780c */ /* 0x000fe40003f46070 */
[----:B------:R-:W-:Y:S01]  /*03b0*/  ISETP.LT.AND P0, PT, R18, 0x2a400, P0 ;  /* 0x0002a4001200780c */ /* 0x000fe20000701270 */
[----:B------:R-:W-:Y:S01]  /*03c0*/  IMAD.WIDE R28, R29, 0x4, R20 ;  /* 0x000000041d1c7825 */ /* 0x000fe200078e0214 */
[----:B------:R-:W-:-:S03]  /*03d0*/  ISETP.GT.AND P6, PT, R17, RZ, !P2 ;  /* 0x000000ff1100720c */ /* 0x000fc600057c4270 */
[----:B------:R-:W-:Y:S01]  /*03e0*/  VIADD R23, R16, 0xfffff500 ;  /* 0xfffff50010177836 */ /* 0x000fe20000000000 */
[----:B------:R-:W-:Y:S02]  /*03f0*/  CS2R R8, SRZ ;  /* 0x0000000000087805 */ /* 0x000fe4000001ff00 */
[----:B------:R-:W-:Y:S01]  /*0400*/  CS2R R10, SRZ ;  /* 0x00000000000a7805 */ /* 0x000fe2000001ff00 */
[----:B------:R-:W-:-:S05]  /*0410*/  IMAD.WIDE R22, R23, 0x4, R20 ;  /* 0x0000000417167825 */ /* 0x000fca00078e0214 */
[----:B------:R1:W4:Y:S01]  /*0420*/  @P0 LDG.E.128 R8, desc[UR4][R22.64] ;  /* 0x0000000416080981 */ /* 0x000322000c1e1d00 */
[----:B--2---:R-:W-:Y:S02]  /*0430*/  SEL R25, R4, RZ, P4 ;  /* 0x000000ff04197207 */ /* 0x004fe40002000000 */
[----:B---3--:R-:W-:Y:S02]  /*0440*/  SEL R12, R12, RZ, P5 ;  /* 0x000000ff0c0c7207 */ /* 0x008fe40002800000 */
[----:B------:R-:W-:Y:S02]  /*0450*/  SEL R13, R13, RZ, P5 ;  /* 0x000000ff0d0d7207 */ /* 0x000fe40002800000 */
[----:B------:R-:W-:Y:S02]  /*0460*/  SEL R19, R14, RZ, P5 ;  /* 0x000000ff0e137207 */ /* 0x000fe40002800000 */
[----:B------:R-:W-:Y:S02]  /*0470*/  SEL R4, R15, RZ, P5 ;  /* 0x000000ff0f047207 */ /* 0x000fe40002800000 */
[----:B------:R-:W-:-:S02]  /*0480*/  ISETP.GT.AND P5, PT, R0, RZ, P1 ;  /* 0x000000ff0000720c */ /* 0x000fc40000fa4270 */
[----:B------:R-:W-:Y:S02]  /*0490*/  SEL R26, R5, RZ, P4 ;  /* 0x000000ff051a7207 */ /* 0x000fe40002000000 */
[----:B------:R-:W-:Y:S01]  /*04a0*/  ISETP.LT.AND P5, PT, R18, 0x2a400, P5 ;  /* 0x0002a4001200780c */ /* 0x000fe20002fa1270 */
[----:B------:R-:W-:Y:S01]  /*04b0*/  FADD R25, R12, R25 ;  /* 0x000000190c197221 */ /* 0x000fe20000000000 */
[----:B------:R-:W-:Y:S01]  /*04c0*/  CS2R R14, SRZ ;  /* 0x00000000000e7805 */ /* 0x000fe2000001ff00 */
[----:B------:R-:W-:Y:S01]  /*04d0*/  FADD R26, R13, R26 ;  /* 0x0000001a0d1a7221 */ /* 0x000fe20000000000 */
[----:B------:R-:W-:Y:S02]  /*04e0*/  CS2R R12, SRZ ;  /* 0x00000000000c7805 */ /* 0x000fe4000001ff00 */
[----:B------:R-:W-:Y:S02]  /*04f0*/  SEL R6, R6, RZ, P4 ;  /* 0x000000ff06067207 */ /* 0x000fe40002000000 */
[----:B------:R-:W-:-:S02]  /*0500*/  SEL R7, R7, RZ, P4 ;  /* 0x000000ff07077207 */ /* 0x000fc40002000000 */
[----:B------:R-:W-:-:S03]  /*0510*/  ISETP.LT.AND P4, PT, R16, 0x2a400, P6 ;  /* 0x0002a4001000780c */ /* 0x000fc60003781270 */
[----:B------:R-:W2:Y:S01]  /*0520*/  @P5 LDG.E.128 R12, desc[UR4][R28.64] ;  /* 0x000000041c0c5981 */ /* 0x000ea2000c1e1d00 */
[----:B------:R-:W-:Y:S01]  /*0530*/  FADD R19, R19, R6 ;  /* 0x0000000613137221 */ /* 0x000fe20000000000 */
[----:B-1----:R-:W-:Y:S01]  /*0540*/  FADD R22, R4, R7 ;  /* 0x0000000704167221 */ /* 0x002fe20000000000 */
[----:B------:R-:W-:Y:S02]  /*0550*/  CS2R R4, SRZ ;  /* 0x0000000000047805 */ /* 0x000fe4000001ff00 */
[----:B------:R-:W-:-:S06]  /*0560*/  CS2R R6, SRZ ;  /* 0x0000000000067805 */ /* 0x000fcc000001ff00 */
[----:B------:R1:W3:Y:S02]  /*0570*/  @P4 LDG.E.128 R4, desc[UR4][R28.64] ;  /* 0x000000041c044981 */ /* 0x0002e4000c1e1d00 */
[----:B-1----:R-:W-:Y:S01]  /*0580*/  VIADD R29, R16, 0xfffff600 ;  /* 0xfffff600101d7836 */ /* 0x002fe20000000000 */
[----:B----4-:R-:W-:Y:S02]  /*0590*/  SEL R8, R8, RZ, P0 ;  /* 0x000000ff08087207 */ /* 0x010fe40000000000 */
[----:B------:R-:W-:Y:S02]  /*05a0*/  SEL R9, R9, RZ, P0 ;  /* 0x000000ff09097207 */ /* 0x000fe40000000000 */
[----:B------:R-:W-:Y:S02]  /*05b0*/  SEL R10, R10, RZ, P0 ;  /* 0x000000ff0a0a7207 */ /* 0x000fe40000000000 */
[----:B------:R-:W-:Y:S01]  /*05c0*/  SEL R11, R11, RZ, P0 ;  /* 0x000000ff0b0b7207 */ /* 0x000fe20000000000 */
[----:B------:R-:W-:Y:S01]  /*05d0*/  IMAD.WIDE R28, R29, 0x4, R20 ;  /* 0x000000041d1c7825 */ /* 0x000fe200078e0214 */
[----:B--2---:R-:W-:-:S03]  /*05e0*/  SEL R23, R12, RZ, P5 ;  /* 0x000000ff0c177207 */ /* 0x004fc60002800000 */
[----:B------:R-:W-:Y:S01]  /*05f0*/  VIADD R12, R3, 0x1 ;  /* 0x00000001030c7836 */ /* 0x000fe20000000000 */
[----:B------:R-:W-:-:S04]  /*0600*/  SEL R27, R14, RZ, P5 ;  /* 0x000000ff0e1b7207 */ /* 0x000fc80002800000 */
[----:B------:R-:W-:Y:S02]  /*0610*/  ISETP.GE.U32.AND P0, PT, R12, 0xd, PT ;  /* 0x0000000d0c00780c */ /* 0x000fe40003f06070 */
[----:B------:R-:W-:Y:S02]  /*0620*/  SEL R13, R13, RZ, P5 ;  /* 0x000000ff0d0d7207 */ /* 0x000fe40002800000 */
[----:B------:R-:W-:Y:S02]  /*0630*/  SEL R14, R15, RZ, P5 ;  /* 0x000000ff0f0e7207 */ /* 0x000fe40002800000 */
[----:B------:R-:W-:Y:S02]  /*0640*/  ISETP.GT.AND P5, PT, R0, RZ, !P0 ;  /* 0x000000ff0000720c */ /* 0x000fe400047a4270 */
[----:B---3--:R-:W-:Y:S02]  /*0650*/  SEL R4, R4, RZ, P4 ;  /* 0x000000ff04047207 */ /* 0x008fe40002000000 */
[----:B------:R-:W-:-:S02]  /*0660*/  SEL R5, R5, RZ, P4 ;  /* 0x000000ff05057207 */ /* 0x000fc40002000000 */
[----:B------:R-:W-:Y:S02]  /*0670*/  SEL R6, R6, RZ, P4 ;  /* 0x000000ff06067207 */ /* 0x000fe40002000000 */
[----:B------:R-:W-:Y:S02]  /*0680*/  SEL R7, R7, RZ, P4 ;  /* 0x000000ff07077207 */ /* 0x000fe40002000000 */
[----:B------:R-:W-:Y:S01]  /*0690*/  ISETP.LT.AND P4, PT, R18, 0x2a400, P5 ;  /* 0x0002a4001200780c */ /* 0x000fe20002f81270 */
[----:B------:R-:W-:Y:S01]  /*06a0*/  FADD R24, R23, R8 ;  /* 0x0000000817187221 */ /* 0x000fe20000000000 */
[----:B------:R-:W-:Y:S01]  /*06b0*/  FADD R23, R13, R9 ;  /* 0x000000090d177221 */ /* 0x000fe20000000000 */
[----:B------:R-:W-:Y:S01]  /*06c0*/  FADD R13, R27, R10 ;  /* 0x0000000a1b0d7221 */ /* 0x000fe20000000000 */
[----:B------:R-:W-:Y:S01]  /*06d0*/  FADD R12, R14, R11 ;  /* 0x0000000b0e0c7221 */ /* 0x000fe20000000000 */
[----:B------:R-:W-:Y:S02]  /*06e0*/  CS2R R8, SRZ ;  /* 0x0000000000087805 */ /* 0x000fe4000001ff00 */
[----:B------:R-:W-:-:S02]  /*06f0*/  CS2R R10, SRZ ;  /* 0x00000000000a7805 */ /* 0x000fc4000001ff00 */
[----:B------:R-:W-:-:S04]  /*0700*/  ISETP.GT.AND P5, PT, R17, -0x1, P3 ;  /* 0xffffffff1100780c */ /* 0x000fc80001fa4270 */
[C---:B------:R-:W-:Y:S01]  /*0710*/  ISETP.LT.AND P5, PT, R16.reuse, 0x2a400, P5 ;  /* 0x0002a4001000780c */ /* 0x040fe20002fa1270 */
[----:B------:R-:W2:Y:S01]  /*0720*/  @P4 LDG.E.128 R8, desc[UR4][R28.64] ;  /* 0x000000041c084981 */ /* 0x000ea2000c1e1d00 */
[----:B------:R-:W-:Y:S02]  /*0730*/  VIADD R27, R16, 0xffffff00 ;  /* 0xffffff00101b7836 */ /* 0x000fe40000000000 */
[----:B------:R-:W-:Y:S01]  /*0740*/  FADD R25, R25, R4 ;  /* 0x0000000419197221 */ /* 0x000fe20000000000 */
[----:B------:R-:W-:Y:S01]  /*0750*/  FADD R14, R26, R5 ;  /* 0x000000051a0e7221 */ /* 0x000fe20000000000 */
[----:B------:R-:W-:Y:S01]  /*0760*/  FADD R15, R19, R6 ;  /* 0x00000006130f7221 */ /* 0x000fe20000000000 */
[----:B------:R-:W-:Y:S01]  /*0770*/  FADD R22, R22, R7 ;  /* 0x0000000716167221 */ /* 0x000fe20000000000 */
[----:B------:R-:W-:Y:S02]  /*0780*/  CS2R R4, SRZ ;  /* 0x0000000000047805 */ /* 0x000fe4000001ff00 */
[----:B------:R-:W-:Y:S01]  /*0790*/  CS2R R6, SRZ ;  /* 0x0000000000067805 */ /* 0x000fe2000001ff00 */
[----:B------:R-:W-:-:S05]  /*07a0*/  IMAD.WIDE R26, R27, 0x4, R20 ;  /* 0x000000041b1a7825 */ /* 0x000fca00078e0214 */
[----:B------:R1:W3:Y:S01]  /*07b0*/  @P5 LDG.E.128 R4, desc[UR4][R26.64] ;  /* 0x000000041a045981 */ /* 0x0002e2000c1e1d00 */
[----:B------:R-:W-:Y:S02]  /*07c0*/  ISETP.GE.AND P6, PT, R16, 0x2a400, PT ;  /* 0x0002a4001000780c */ /* 0x000fe40003fc6270 */
[----:B------:R-:W-:Y:S02]  /*07d0*/  LOP3.LUT R19, R17, R2, RZ, 0xfc, !PT ;  /* 0x0000000211137212 */ /* 0x000fe400078efcff */
[----:B------:R-:W-:Y:S02]  /*07e0*/  ISETP.GT.AND P1, PT, R0, -0x1, P1 ;  /* 0xffffffff0000780c */ /* 0x000fe40000f24270 */
[----:B------:R-:W-:Y:S02]  /*07f0*/  ISETP.GT.AND P3, PT, R19, -0x1, !P6 ;  /* 0xffffffff1300780c */ /* 0x000fe40007764270 */
[----:B------:R-:W-:Y:S01]  /*0800*/  ISETP.LT.AND P1, PT, R18, 0x2a400, P1 ;  /* 0x0002a4001200780c */ /* 0x000fe20000f21270 */
[----:B-1----:R-:W-:Y:S01]  /*0810*/  IMAD.WIDE R26, R16, 0x4, R20 ;  /* 0x00000004101a7825 */ /* 0x002fe200078e0214 */
[----:B--2---:R-:W-:-:S02]  /*0820*/  SEL R19, R8, RZ, P4 ;  /* 0x000000ff08137207 */ /* 0x004fc40002000000 */
[----:B------:R-:W-:Y:S02]  /*0830*/  SEL R8, R9, RZ, P4 ;  /* 0x000000ff09087207 */ /* 0x000fe40002000000 */
[----:B------:R-:W-:Y:S02]  /*0840*/  SEL R10, R10, RZ, P4 ;  /* 0x000000ff0a0a7207 */ /* 0x000fe40002000000 */
[----:B------:R-:W-:Y:S01]  /*0850*/  SEL R11, R11, RZ, P4 ;  /* 0x000000ff0b0b7207 */ /* 0x000fe20002000000 */
[----:B------:R-:W-:Y:S01]  /*0860*/  FADD R24, R24, R19 ;  /* 0x0000001318187221 */ /* 0x000fe20000000000 */
[----:B------:R-:W-:Y:S01]  /*0870*/  FADD R23, R23, R8 ;  /* 0x0000000817177221 */ /* 0x000fe20000000000 */
[----:B------:R-:W-:Y:S01]  /*0880*/  FADD R19, R13, R10 ;  /* 0x0000000a0d137221 */ /* 0x000fe20000000000 */
[----:B------:R-:W-:Y:S01]  /*0890*/  CS2R R8, SRZ ;  /* 0x0000000000087805 */ /* 0x000fe2000001ff00 */
[----:B------:R-:W-:Y:S01]  /*08a0*/  FADD R12, R12, R11 ;  /* 0x0000000b0c0c7221 */ /* 0x000fe20000000000 */
[----:B------:R-:W-:-:S02]  /*08b0*/  CS2R R10, SRZ ;  /* 0x00000000000a7805 */ /* 0x000fc4000001ff00 */
[----:B---3--:R-:W-:Y:S02]  /*08c0*/  SEL R4, R4, RZ, P5 ;  /* 0x000000ff04047207 */ /* 0x008fe40002800000 */
[----:B------:R-:W-:Y:S02]  /*08d0*/  SEL R5, R5, RZ, P5 ;  /* 0x000000ff05057207 */ /* 0x000fe40002800000 */
[----:B------:R-:W-:Y:S01]  /*08e0*/  SEL R6, R6, RZ, P5 ;  /* 0x000000ff06067207 */ /* 0x000fe20002800000 */
[----:B------:R-:W2:Y:S01]  /*08f0*/  @P1 LDG.E.128 R8, desc[UR4][R26.64+0x400] ;  /* 0x000400041a081981 */ /* 0x000ea2000c1e1d00 */
[----:B------:R-:W-:Y:S01]  /*0900*/  SEL R7, R7, RZ, P5 ;  /* 0x000000ff07077207 */ /* 0x000fe20002800000 */
[----:B------:R-:W-:Y:S01]  /*0910*/  FADD R13, R25, R4 ;  /* 0x00000004190d7221 */ /* 0x000fe20000000000 */
[----:B------:R-:W-:Y:S01]  /*0920*/  FADD R14, R14, R5 ;  /* 0x000000050e0e7221 */ /* 0x000fe20000000000 */
[----:B------:R-:W-:Y:S01]  /*0930*/  FADD R15, R15, R6 ;  /* 0x000000060f0f7221 */ /* 0x000fe20000000000 */
[----:B------:R-:W-:Y:S01]  /*0940*/  CS2R R4, SRZ ;  /* 0x0000000000047805 */ /* 0x000fe2000001ff00 */
[----:B------:R-:W-:Y:S01]  /*0950*/  FADD R22, R22, R7 ;  /* 0x0000000716167221 */ /* 0x000fe20000000000 */
[----:B------:R-:W-:-:S06]  /*0960*/  CS2R R6, SRZ ;  /* 0x0000000000067805 */ /* 0x000fcc000001ff00 */
[----:B------:R-:W3:Y:S01]  /*0970*/  @P3 LDG.E.128 R4, desc[UR4][R26.64] ;  /* 0x000000041a043981 */ /* 0x000ee2000c1e1d00 */
[----:B------:R-:W-:Y:S02]  /*0980*/  ISETP.GE.AND P5, PT, R18, 0x2a400, PT ;  /* 0x0002a4001200780c */ /* 0x000fe40003fa6270 */
[----:B--2---:R-:W-:Y:S02]  /*0990*/  SEL R25, R8, RZ, P1 ;  /* 0x000000ff08197207 */ /* 0x004fe40000800000 */
[----:B------:R-:W-:-:S05]  /*09a0*/  SEL R8, R9, RZ, P1 ;  /* 0x000000ff09087207 */ /* 0x000fca0000800000 */
[----:B------:R-:W-:Y:S01]  /*09b0*/  FADD R23, R23, R8 ;  /* 0x0000000817177221 */ /* 0x000fe20000000000 */
[----:B------:R-:W-:-:S04]  /*09c0*/  LOP3.LUT R8, R0, R3, RZ, 0xfc, !PT ;  /* 0x0000000300087212 */ /* 0x000fc800078efcff */
[----:B------:R-:W-:Y:S02]  /*09d0*/  ISETP.GT.AND P4, PT, R8, -0x1, !P5 ;  /* 0xffffffff0800780c */ /* 0x000fe40006f84270 */
[----:B---3--:R-:W-:Y:S02]  /*09e0*/  SEL R4, R4, RZ, P3 ;  /* 0x000000ff04047207 */ /* 0x008fe40001800000 */
[----:B------:R-:W-:Y:S02]  /*09f0*/  SEL R5, R5, RZ, P3 ;  /* 0x000000ff05057207 */ /* 0x000fe40001800000 */
[----:B------:R-:W-:Y:S02]  /*0a00*/  SEL R8, R6, RZ, P3 ;  /* 0x000000ff06087207 */ /* 0x000fe40001800000 */
[----:B------:R-:W-:Y:S02]  /*0a10*/  SEL R9, R7, RZ, P3 ;  /* 0x000000ff07097207 */ /* 0x000fe40001800000 */
[----:B------:R-:W-:Y:S01]  /*0a20*/  ISETP.GT.AND P3, PT, R17, -0x1, !P2 ;  /* 0xffffffff1100780c */ /* 0x000fe20005764270 */
[----:B------:R-:W-:Y:S01]  /*0a30*/  FADD R13, R13, R4 ;  /* 0x000000040d0d7221 */ /* 0x000fe20000000000 */
[----:B------:R-:W-:Y:S01]  /*0a40*/  SEL R10, R10, RZ, P1 ;  /* 0x000000ff0a0a7207 */ /* 0x000fe20000800000 */
[----:B------:R-:W-:Y:S01]  /*0a50*/  FADD R14, R14, R5 ;  /* 0x000000050e0e7221 */ /* 0x000fe20000000000 */
[----:B------:R-:W-:-:S02]  /*0a60*/  ISETP.LT.AND P3, PT, R16, 0x2a400, P3 ;  /* 0x0002a4001000780c */ /* 0x000fc40001f61270 */
[----:B------:R-:W-:Y:S02]  /*0a70*/  CS2R R4, SRZ ;  /* 0x0000000000047805 */ /* 0x000fe4000001ff00 */
[----:B------:R-:W-:Y:S02]  /*0a80*/  SEL R11, R11, RZ, P1 ;  /* 0x000000ff0b0b7207 */ /* 0x000fe40000800000 */
[----:B------:R-:W-:Y:S01]  /*0a90*/  CS2R R6, SRZ ;  /* 0x0000000000067805 */ /* 0x000fe2000001ff00 */
[----:B------:R-:W-:Y:S01]  /*0aa0*/  FADD R19, R19, R10 ;  /* 0x0000000a13137221 */ /* 0x000fe20000000000 */
[----:B------:R-:W-:Y:S01]  /*0ab0*/  FADD R15, R15, R8 ;  /* 0x000000080f0f7221 */ /* 0x000fe20000000000 */
[----:B------:R-:W-:Y:S01]  /*0ac0*/  FADD R22, R22, R9 ;  /* 0x0000000916167221 */ /* 0x000fe20000000000 */
[----:B------:R-:W-:Y:S01]  /*0ad0*/  FADD R12, R12, R11 ;  /* 0x0000000b0c0c7221 */ /* 0x000fe20000000000 */
[----:B------:R-:W-:Y:S02]  /*0ae0*/  CS2R R8, SRZ ;  /* 0x0000000000087805 */ /* 0x000fe4000001ff00 */
[----:B------:R-:W-:Y:S01]  /*0af0*/  CS2R R10, SRZ ;  /* 0x00000000000a7805 */ /* 0x000fe2000001ff00 */
[----:B------:R-:W2:Y:S05]  /*0b00*/  @P4 LDG.E.128 R4, desc[UR4][R26.64+0x800] ;  /* 0x000800041a044981 */ /* 0x000eaa000c1e1d00 */
[----:B------:R1:W3:Y:S01]  /*0b10*/  @P3 LDG.E.128 R8, desc[UR4][R26.64+0x400] ;  /* 0x000400041a083981 */ /* 0x0002e2000c1e1d00 */
[----:B------:R-:W-:Y:S01]  /*0b20*/  FADD R24, R24, R25 ;  /* 0x0000001918187221 */ /* 0x000fe20000000000 */
[----:B------:R-:W-:-:S05]  /*0b30*/  VIADD R25, R17, 0x1 ;  /* 0x0000000111197836 */ /* 0x000fca0000000000 */
[C---:B------:R-:W-:Y:S02]  /*0b40*/  ISETP.GE.U32.AND P1, PT, R25.reuse, 0xd, PT ;  /* 0x0000000d1900780c */ /* 0x040fe40003f26070 */
[----:B------:R-:W-:Y:S01]  /*0b50*/  ISETP.LT.U32.AND P2, PT, R25, 0xd, !P2 ;  /* 0x0000000d1900780c */ /* 0x000fe20005741070 */
[C---:B-1----:R-:W-:Y:S02]  /*0b60*/  VIADD R27, R16.reuse, 0x300 ;  /* 0x00000300101b7836 */ /* 0x042fe40000000000 */
[----:B------:R-:W-:Y:S02]  /*0b70*/  VIADD R29, R16, 0xc00 ;  /* 0x00000c00101d7836 */ /* 0x000fe40000000000 */
[----:B------:R-:W-:-:S04]  /*0b80*/  IMAD.WIDE R26, R27, 0x4, R20 ;  /* 0x000000041b1a7825 */ /* 0x000fc800078e0214 */
[----:B------:R-:W-:Y:S01]  /*0b90*/  IMAD.WIDE R28, R29, 0x4, R20 ;  /* 0x000000041d1c7825 */ /* 0x000fe200078e0214 */
[----:B--2---:R-:W-:Y:S02]  /*0ba0*/  SEL R25, R4, RZ, P4 ;  /* 0x000000ff04197207 */ /* 0x004fe40002000000 */
[----:B------:R-:W-:Y:S02]  /*0bb0*/  SEL R4, R5, RZ, P4 ;  /* 0x000000ff05047207 */ /* 0x000fe40002000000 */
[----:B------:R-:W-:Y:S02]  /*0bc0*/  SEL R6, R6, RZ, P4 ;  /* 0x000000ff06067207 */ /* 0x000fe40002000000 */
[----:B------:R-:W-:Y:S02]  /*0bd0*/  SEL R7, R7, RZ, P4 ;  /* 0x000000ff07077207 */ /* 0x000fe40002000000 */
[----:B------:R-:W-:Y:S02]  /*0be0*/  ISETP.GT.AND P4, PT, R0, -0x1, !P0 ;  /* 0xffffffff0000780c */ /* 0x000fe40004784270 */
[----:B---3--:R-:W-:-:S02]  /*0bf0*/  SEL R8, R8, RZ, P3 ;  /* 0x000000ff08087207 */ /* 0x008fc40001800000 */
[----:B------:R-:W-:Y:S02]  /*0c00*/  SEL R9, R9, RZ, P3 ;  /* 0x000000ff09097207 */ /* 0x000fe40001800000 */
[----:B------:R-:W-:Y:S02]  /*0c10*/  SEL R10, R10, RZ, P3 ;  /* 0x000000ff0a0a7207 */ /* 0x000fe40001800000 */
[----:B------:R-:W-:Y:S02]  /*0c20*/  SEL R11, R11, RZ, P3 ;  /* 0x000000ff0b0b7207 */ /* 0x000fe40001800000 */
[----:B------:R-:W-:Y:S02]  /*0c30*/  ISETP.LT.AND P3, PT, R18, 0x2a400, P4 ;  /* 0x0002a4001200780c */ /* 0x000fe40002761270 */
[----:B------:R-:W-:Y:S01]  /*0c40*/  ISETP.GT.AND P4, PT, R2, RZ, !P1 ;  /* 0x000000ff0200720c */ /* 0x000fe20004f84270 */
[----:B------:R-:W-:Y:S01]  /*0c50*/  FADD R23, R23, R4 ;  /* 0x0000000417177221 */ /* 0x000fe20000000000 */
[----:B------:R-:W-:Y:S01]  /*0c60*/  FADD R19, R19, R6 ;  /* 0x0000000613137221 */ /* 0x000fe20000000000 */
[----:B------:R-:W-:Y:S01]  /*0c70*/  FADD R12, R12, R7 ;  /* 0x000000070c0c7221 */ /* 0x000fe20000000000 */
[----:B------:R-:W-:-:S02]  /*0c80*/  ISETP.LT.AND P4, PT, R16, 0x2a400, P4 ;  /* 0x0002a4001000780c */ /* 0x000fc40002781270 */
[----:B------:R-:W-:Y:S02]  /*0c90*/  CS2R R4, SRZ ;  /* 0x0000000000047805 */ /* 0x000fe4000001ff00 */
[----:B------:R-:W-:Y:S01]  /*0ca0*/  CS2R R6, SRZ ;  /* 0x0000000000067805 */ /* 0x000fe2000001ff00 */
[----:B------:R-:W-:Y:S01]  /*0cb0*/  FADD R13, R13, R8 ;  /* 0x000000080d0d7221 */ /* 0x000fe20000000000 */
[----:B------:R-:W-:Y:S01]  /*0cc0*/  FADD R14, R14, R9 ;  /* 0x000000090e0e7221 */ /* 0x000fe20000000000 */
[----:B------:R-:W-:Y:S01]  /*0cd0*/  FADD R15, R15, R10 ;  /* 0x0000000a0f0f7221 */ /* 0x000fe20000000000 */
[----:B------:R-:W-:Y:S01]  /*0ce0*/  FADD R22, R22, R11 ;  /* 0x0000000b16167221 */ /* 0x000fe20000000000 */
[----:B------:R-:W-:Y:S02]  /*0cf0*/  CS2R R8, SRZ ;  /* 0x0000000000087805 */ /* 0x000fe4000001ff00 */
[----:B------:R-:W-:Y:S01]  /*0d00*/  CS2R R10, SRZ ;  /* 0x00000000000a7805 */ /* 0x000fe2000001ff00 */
[----:B------:R1:W2:Y:S05]  /*0d10*/  @P3 LDG.E.128 R4, desc[UR4][R26.64] ;  /* 0x000000041a043981 */ /* 0x0002aa000c1e1d00 */
[----:B------:R-:W3:Y:S01]  /*0d20*/  @P4 LDG.E.128 R8, desc[UR4][R28.64] ;  /* 0x000000041c084981 */ /* 0x000ee2000c1e1d00 */
[----:B------:R-:W-:Y:S01]  /*0d30*/  FADD R24, R24, R25 ;  /* 0x0000001918187221 */ /* 0x000fe20000000000 */
[----:B-1----:R-:W-:-:S05]  /*0d40*/  VIADD R26, R0, 0x1 ;  /* 0x00000001001a7836 */ /* 0x002fca0000000000 */
[----:B------:R-:W-:-:S04]  /*0d50*/  ISETP.LT.U32.AND P0, PT, R26, 0xd, !P0 ;  /* 0x0000000d1a00780c */ /* 0x000fc80004701070 */
[----:B------:R-:W-:Y:S02]  /*0d60*/  ISETP.LT.AND P0, PT, R18, 0x2a400, P0 ;  /* 0x0002a4001200780c */ /* 0x000fe40000701270 */
[----:B--2---:R-:W-:Y:S02]  /*0d70*/  SEL R27, R4, RZ, P3 ;  /* 0x000000ff041b7207 */ /* 0x004fe40001800000 */
[----:B------:R-:W-:Y:S02]  /*0d80*/  SEL R4, R5, RZ, P3 ;  /* 0x000000ff05047207 */ /* 0x000fe40001800000 */
[----:B------:R-:W-:Y:S02]  /*0d90*/  SEL R6, R6, RZ, P3 ;  /* 0x000000ff06067207 */ /* 0x000fe40001800000 */
[----:B------:R-:W-:Y:S02]  /*0da0*/  SEL R25, R7, RZ, P3 ;  /* 0x000000ff07197207 */ /* 0x000fe40001800000 */
[----:B------:R-:W-:-:S02]  /*0db0*/  ISETP.GE.U32.AND P3, PT, R26, 0xd, PT ;  /* 0x0000000d1a00780c */ /* 0x000fc40003f66070 */
[----:B---3--:R-:W-:Y:S02]  /*0dc0*/  SEL R8, R8, RZ, P4 ;  /* 0x000000ff08087207 */ /* 0x008fe40002000000 */
[----:B------:R-:W-:Y:S02]  /*0dd0*/  SEL R9, R9, RZ, P4 ;  /* 0x000000ff09097207 */ /* 0x000fe40002000000 */
[----:B------:R-:W-:Y:S02]  /*0de0*/  SEL R10, R10, RZ, P4 ;  /* 0x000000ff0a0a7207 */ /* 0x000fe40002000000 */
[----:B------:R-:W-:Y:S02]  /*0df0*/  SEL R11, R11, RZ, P4 ;  /* 0x000000ff0b0b7207 */ /* 0x000fe40002000000 */
[----:B------:R-:W-:Y:S01]  /*0e00*/  ISETP.GT.AND P4, PT, R3, RZ, !P3 ;  /* 0x000000ff0300720c */ /* 0x000fe20005f84270 */
[----:B------:R-:W-:-:S03]  /*0e10*/  FADD R26, R24, R27 ;  /* 0x0000001b181a7221 */ /* 0x000fc60000000000 */
[----:B------:R-:W-:Y:S01]  /*0e20*/  ISETP.LT.AND P4, PT, R18, 0x2a400, P4 ;  /* 0x0002a4001200780c */ /* 0x000fe20002781270 */
[----:B------:R-:W-:Y:S01]  /*0e30*/  FADD R24, R19, R6 ;  /* 0x0000000613187221 */ /* 0x000fe20000000000 */
[----:B------:R-:W-:Y:S01]  /*0e40*/  ISETP.GT.AND P3, PT, R3, -0x1, !P3 ;  /* 0xffffffff0300780c */ /* 0x000fe20005f64270 */
[----:B------:R-:W-:Y:S02]  /*0e50*/  VIADD R19, R16, 0xe00 ;  /* 0x00000e0010137836 */ /* 0x000fe40000000000 */
[----:B------:R-:W-:Y:S01]  /*0e60*/  FADD R23, R23, R4 ;  /* 0x0000000417177221 */ /* 0x000fe20000000000 */
[----:B------:R-:W-:Y:S02]  /*0e70*/  CS2R R4, SRZ ;  /* 0x0000000000047805 */ /* 0x000fe4000001ff00 */
[----:B------:R-:W-:Y:S02]  /*0e80*/  ISETP.LT.AND P3, PT, R18, 0x2a400, P3 ;  /* 0x0002a4001200780c */ /* 0x000fe40001f61270 */
[----:B------:R-:W-:Y:S01]  /*0e90*/  CS2R R6, SRZ ;  /* 0x0000000000067805 */ /* 0x000fe2000001ff00 */
[----:B------:R-:W-:-:S05]  /*0ea0*/  IMAD.WIDE R18, R19, 0x4, R20 ;  /* 0x0000000413127825 */ /* 0x000fca00078e0214 */
[----:B------:R-:W2:Y:S01]  /*0eb0*/  @P4 LDG.E.128 R4, desc[UR4][R18.64] ;  /* 0x0000000412044981 */ /* 0x000ea2000c1e1d00 */
[----:B------:R-:W-:Y:S01]  /*0ec0*/  ISETP.GT.AND P1, PT, R2, -0x1, !P1 ;  /* 0xffffffff0200780c */ /* 0x000fe20004f24270 */
[----:B------:R-:W-:-:S03]  /*0ed0*/  FADD R8, R13, R8 ;  /* 0x000000080d087221 */ /* 0x000fc60000000000 */
[C---:B------:R-:W-:Y:S01]  /*0ee0*/  ISETP.LT.AND P1, PT, R16.reuse, 0x2a400, P1 ;  /* 0x0002a4001000780c */ /* 0x040fe20000f21270 */
[----:B------:R-:W-:Y:S02]  /*0ef0*/  VIADD R29, R16, 0xd00 ;  /* 0x00000d00101d7836 */ /* 0x000fe40000000000 */
[----:B------:R-:W-:Y:S01]  /*0f00*/  FADD R25, R12, R25 ;  /* 0x000000190c197221 */ /* 0x000fe20000000000 */
[----:B------:R-:W-:Y:S01]  /*0f10*/  FADD R9, R14, R9 ;  /* 0x000000090e097221 */ /* 0x000fe20000000000 */
[----:B------:R-:W-:Y:S01]  /*0f20*/  FADD R10, R15, R10 ;  /* 0x0000000a0f0a7221 */ /* 0x000fe20000000000 */
[----:B------:R-:W-:Y:S01]  /*0f30*/  CS2R R14, SRZ ;  /* 0x00000000000e7805 */ /* 0x000fe2000001ff00 */
[----:B------:R-:W-:-:S04]  /*0f40*/  IMAD.WIDE R28, R29, 0x4, R20 ;  /* 0x000000041d1c7825 */ /* 0x000fc800078e0214 */
[----:B------:R-:W-:Y:S01]  /*0f50*/  FADD R22, R22, R11 ;  /* 0x0000000b16167221 */ /* 0x000fe20000000000 */
[----:B------:R-:W-:Y:S01]  /*0f60*/  VIADD R11, R16, 0xf00 ;  /* 0x00000f00100b7836 */ /* 0x000fe20000000000 */
[----:B--2---:R-:W-:-:S05]  /*0f70*/  SEL R13, R4, RZ, P4 ;  /* 0x000000ff040d7207 */ /* 0x004fca0002000000 */
[----:B------:R-:W-:Y:S01]  /*0f80*/  FADD R26, R26, R13 ;  /* 0x0000000d1a1a7221 */ /* 0x000fe20000000000 */
[----:B------:R-:W-:Y:S02]  /*0f90*/  CS2R R12, SRZ ;  /* 0x00000000000c7805 */ /* 0x000fe4000001ff00 */
[----:B------:R-:W-:-:S04]  /*0fa0*/  SEL R4, R5, RZ, P4 ;  /* 0x000000ff05047207 */ /* 0x000fc80002000000 */
[----:B------:R1:W2:Y:S01]  /*0fb0*/  @P1 LDG.E.128 R12, desc[UR4][R28.64] ;  /* 0x000000041c0c1981 */ /* 0x0002a2000c1e1d00 */
[----:B------:R-:W-:Y:S02]  /*0fc0*/  SEL R5, R6, RZ, P4 ;  /* 0x000000ff06057207 */ /* 0x000fe40002000000 */
[----:B------:R-:W-:Y:S01]  /*0fd0*/  SEL R6, R7, RZ, P4 ;  /* 0x000000ff07067207 */ /* 0x000fe20002000000 */
[----:B------:R-:W-:Y:S02]  /*0fe0*/  FADD R23, R23, R4 ;  /* 0x0000000417177221 */ /* 0x000fe40000000000 */
[----:B------:R-:W-:Y:S01]  /*0ff0*/  FADD R24, R24, R5 ;  /* 0x0000000518187221 */ /* 0x000fe20000000000 */
[----:B------:R-:W-:Y:S01]  /*1000*/  CS2R R4, SRZ ;  /* 0x0000000000047805 */ /* 0x000fe2000001ff00 */
[----:B------:R-:W-:Y:S01]  /*1010*/  FADD R25, R25, R6 ;  /* 0x0000000619197221 */ /* 0x000fe20000000000 */
[----:B------:R-:W-:Y:S01]  /*1020*/  CS2R R6, SRZ ;  /* 0x0000000000067805 */ /* 0x000fe2000001ff00 */
[----:B-1----:R-:W-:-:S05]  /*1030*/  IMAD.WIDE R28, R11, 0x4, R20 ;  /* 0x000000040b1c7825 */ /* 0x002fca00078e0214 */
[----:B------:R1:W3:Y:S01]  /*1040*/  @P3 LDG.E.128 R4, desc[UR4][R28.64] ;  /* 0x000000041c043981 */ /* 0x0002e2000c1e1d00 */
[----:B------:R-:W-:Y:S02]  /*1050*/  ISETP.LT.AND P2, PT, R16, 0x2a400, P2 ;  /* 0x0002a4001000780c */ /* 0x000fe40001741270 */
[----:B------:R-:W-:Y:S02]  /*1060*/  ISETP.GE.AND P4, PT, R17, 0xc, PT ;  /* 0x0000000c1100780c */ /* 0x000fe40003f86270 */
[----:B--2---:R-:W-:Y:S02]  /*1070*/  SEL R27, R12, RZ, P1 ;  /* 0x000000ff0c1b7207 */ /* 0x004fe40000800000 */
[----:B------:R-:W-:-:S03]  /*1080*/  SEL R11, R14, RZ, P1 ;  /* 0x000000ff0e0b7207 */ /* 0x000fc60000800000 */
[----:B------:R-:W-:Y:S01]  /*1090*/  FADD R27, R8, R27 ;  /* 0x0000001b081b7221 */ /* 0x000fe20000000000 */
[----:B------:R-:W-:Y:S01]  /*10a0*/  SEL R8, R13, RZ, P1 ;  /* 0x000000ff0d087207 */ /* 0x000fe20000800000 */
[----:B-1----:R-:W-:Y:S01]  /*10b0*/  FADD R29, R10, R11 ;  /* 0x0000000b0a1d7221 */ /* 0x002fe20000000000 */
[----:B------:R-:W-:-:S03]  /*10c0*/  CS2R R10, SRZ ;  /* 0x00000000000a7805 */ /* 0x000fc6000001ff00 */
[----:B------:R-:W-:Y:S01]  /*10d0*/  FADD R28, R9, R8 ;  /* 0x00000008091c7221 */ /* 0x000fe20000000000 */
[----:B------:R-:W-:Y:S02]  /*10e0*/  CS2R R8, SRZ ;  /* 0x0000000000087805 */ /* 0x000fe4000001ff00 */
[----:B------:R-:W-:Y:S01]  /*10f0*/  SEL R12, R15, RZ, P1 ;  /* 0x000000ff0f0c7207 */ /* 0x000fe20000800000 */
[----:B------:R-:W-:Y:S01]  /*1100*/  VIADD R13, R16, 0x1000 ;  /* 0x00001000100d7836 */ /* 0x000fe20000000000 */
[----:B---3--:R-:W-:Y:S02]  /*1110*/  SEL R15, R4, RZ, P3 ;  /* 0x000000ff040f7207 */ /* 0x008fe40001800000 */
[----:B------:R1:W2:Y:S01]  /*1120*/  @P2 LDG.E.128 R8, desc[UR4][R18.64] ;  /* 0x0000000412082981 */ /* 0x0002a2000c1e1d00 */
[----:B------:R-:W-:-:S04]  /*1130*/  IMAD.WIDE R20, R13, 0x4, R20 ;  /* 0x000000040d147825 */ /* 0x000fc800078e0214 */
[----:B------:R-:W-:Y:S01]  /*1140*/  FADD R22, R22, R12 ;  /* 0x0000000c16167221 */ /* 0x000fe20000000000 */
[----:B------:R-:W-:Y:S01]  /*1150*/  FADD R26, R26, R15 ;  /* 0x0000000f1a1a7221 */ /* 0x000fe20000000000 */
[----:B------:R-:W-:Y:S02]  /*1160*/  CS2R R12, SRZ ;  /* 0x00000000000c7805 */ /* 0x000fe4000001ff00 */
[----:B------:R-:W-:-:S06]  /*1170*/  CS2R R14, SRZ ;  /* 0x00000000000e7805 */ /* 0x000fcc000001ff00 */
[----:B------:R-:W3:Y:S01]  /*1180*/  @P0 LDG.E.128 R12, desc[UR4][R20.64] ;  /* 0x00000004140c0981 */ /* 0x000ee2000c1e1d00 */
[C---:B------:R-:W-:Y:S01]  /*1190*/  ISETP.GT.AND P1, PT, R17.reuse, 0xb, PT ;  /* 0x0000000b1100780c */ /* 0x040fe20003f24270 */
[----:B------:R-:W-:-:S05]  /*11a0*/  VIADD R4, R17, 0x2 ;  /* 0x0000000211047836 */ /* 0x000fca0000000000 */
[----:B------:R-:W-:-:S05]  /*11b0*/  SEL R4, R4, RZ, !P4 ;  /* 0x000000ff04047207 */ /* 0x000fca0006000000 */
[----:B-1----:R-:W-:Y:S02]  /*11c0*/  VIADD R19, R4, 0xe ;  /* 0x0000000e04137836 */ /* 0x002fe40000000000 */
[----:B------:R-:W-:Y:S01]  /*11d0*/  @!P1 IMAD.MOV R19, RZ, RZ, R4 ;  /* 0x000000ffff139224 */ /* 0x000fe200078e0204 */
[C---:B------:R-:W-:Y:S01]  /*11e0*/  ISETP.GT.AND P1, PT, R2.reuse, 0xb, PT ;  /* 0x0000000b0200780c */ /* 0x040fe20003f24270 */
[C---:B------:R-:W-:Y:S01]  /*11f0*/  VIADD R4, R2.reuse, 0x2 ;  /* 0x0000000202047836 */ /* 0x040fe20000000000 */
[----:B------:R-:W-:Y:S02]  /*1200*/  ISETP.GE.AND P4, PT, R2, 0xc, PT ;  /* 0x0000000c0200780c */ /* 0x000fe40003f86270 */
[----:B------:R-:W-:Y:S02]  /*1210*/  SEL R18, R5, RZ, P3 ;  /* 0x000000ff05127207 */ /* 0x000fe40001800000 */
[----:B------:R-:W-:-:S05]  /*1220*/  SEL R5, R4, RZ, !P4 ;  /* 0x000000ff04057207 */ /* 0x000fca0006000000 */
[----:B------:R-:W-:Y:S02]  /*1230*/  VIADD R4, R5, 0xe ;  /* 0x0000000e05047836 */ /* 0x000fe40000000000 */
[----:B------:R-:W-:Y:S01]  /*1240*/  @!P1 IMAD.MOV R4, RZ, RZ, R5 ;  /* 0x000000ffff049224 */ /* 0x000fe200078e0205 */
[----:B------:R-:W-:Y:S01]  /*1250*/  SEL R5, R6, RZ, P3 ;  /* 0x000000ff06057207 */ /* 0x000fe20001800000 */
[----:B------:R-:W-:-:S04]  /*1260*/  IMAD R6, R17, R2, RZ ;  /* 0x0000000211067224 */ /* 0x000fc800078e02ff */
[----:B------:R-:W-:Y:S01]  /*1270*/  FADD R24, R24, R5 ;  /* 0x0000000518187221 */ /* 0x000fe20000000000 */
[----:B------:R-:W-:-:S04]  /*1280*/  IADD3 R5, R6, -R17, -R2 ;  /* 0x8000001106057210 */ /* 0x000fc80007ffe802 */
[----:B------:R-:W-:Y:S01]  /*1290*/  IADD3 R5, R19, R5, R4 ;  /* 0x0000000513057210 */ /* 0x000fe20007ffe004 */
[----:B------:R-:W-:-:S04]  /*12a0*/  IMAD R17, R17, R4, RZ ;  /* 0x0000000411117224 */ /* 0x000fc800078e02ff */
[----:B------:R-:W-:Y:S01]  /*12b0*/  VIADD R6, R5, 0x1 ;  /* 0x0000000105067836 */ /* 0x000fe20000000000 */
[----:B------:R-:W-:Y:S01]  /*12c0*/  ISETP.GE.AND P1, PT, R0, 0xc, PT ;  /* 0x0000000c0000780c */ /* 0x000fe20003f26270 */
[----:B------:R-:W-:Y:S02]  /*12d0*/  IMAD R2, R2, R19, R17 ;  /* 0x0000001302027224 */ /* 0x000fe400078e0211 */
[----:B------:R-:W-:Y:S02]  /*12e0*/  VIADD R5, R0, 0x2 ;  /* 0x0000000200057836 */ /* 0x000fe40000000000 */
[----:B------:R-:W-:Y:S01]  /*12f0*/  IMAD R19, R19, R4, R6 ;  /* 0x0000000413137224 */ /* 0x000fe200078e0206 */
[C---:B------:R-:W-:Y:S01]  /*1300*/  ISETP.GE.AND P4, PT, R3.reuse, 0xc, PT ;  /* 0x0000000c0300780c */ /* 0x040fe20003f86270 */
[----:B------:R-:W-:Y:S01]  /*1310*/  VIADD R4, R3, 0x2 ;  /* 0x0000000203047836 */ /* 0x000fe20000000000 */
[----:B------:R-:W-:Y:S02]  /*1320*/  SEL R6, R5, RZ, !P1 ;  /* 0x000000ff05067207 */ /* 0x000fe40004800000 */
[----:B------:R-:W-:-:S02]  /*1330*/  ISETP.GT.AND P1, PT, R3, 0xb, PT ;  /* 0x0000000b0300780c */ /* 0x000fc40003f24270 */
[----:B------:R-:W-:Y:S02]  /*1340*/  SEL R4, R4, RZ, !P4 ;  /* 0x000000ff04047207 */ /* 0x000fe40006000000 */
[C---:B------:R-:W-:Y:S01]  /*1350*/  ISETP.GT.AND P4, PT, R0.reuse, 0xb, PT ;  /* 0x0000000b0000780c */ /* 0x040fe20003f84270 */
[----:B------:R-:W-:Y:S02]  /*1360*/  IMAD R17, R0, R3, RZ ;  /* 0x0000000300117224 */ /* 0x000fe400078e02ff */
[----:B------:R-:W-:-:S06]  /*1370*/  VIADD R5, R4, 0xe ;  /* 0x0000000e04057836 */ /* 0x000fcc0000000000 */
[----:B------:R-:W-:Y:S02]  /*1380*/  @!P1 IMAD.MOV R5, RZ, RZ, R4 ;  /* 0x000000ffff059224 */ /* 0x000fe400078e0204 */
[----:B------:R-:W-:Y:S02]  /*1390*/  VIADD R4, R6, 0xe ;  /* 0x0000000e06047836 */ /* 0x000fe40000000000 */
[----:B------:R-:W-:Y:S01]  /*13a0*/  @!P4 IMAD.MOV R4, RZ, RZ, R6 ;  /* 0x000000ffff04c224 */ /* 0x000fe200078e0206 */
[----:B------:R-:W-:-:S04]  /*13b0*/  IADD3 R6, R17, -R0, -R3 ;  /* 0x8000000011067210 */ /* 0x000fc80007ffe803 */
[----:B------:R-:W-:Y:S01]  /*13c0*/  IADD3 R6, R4, R6, R5 ;  /* 0x0000000604067210 */ /* 0x000fe20007ffe005 */
[-C--:B------:R-:W-:Y:S02]  /*13d0*/  IMAD R0, R0, R5.reuse, RZ ;  /* 0x0000000500007224 */ /* 0x080fe400078e02ff */
[----:B------:R-:W-:Y:S02]  /*13e0*/  IMAD.IADD R2, R19, 0x1, -R2 ;  /* 0x0000000113027824 */ /* 0x000fe400078e0a02 */
[----:B------:R-:W-:Y:S02]  /*13f0*/  VIADD R6, R6, 0x1 ;  /* 0x0000000106067836 */ /* 0x000fe40000000000 */
[----:B------:R-:W-:Y:S02]  /*1400*/  IMAD R0, R3, R4, R0 ;  /* 0x0000000403007224 */ /* 0x000fe400078e0200 */
[----:B------:R-:W-:Y:S01]  /*1410*/  IMAD R5, R4, R5, R6 ;  /* 0x0000000504057224 */ /* 0x000fe200078e0206 */
[----:B------:R-:W-:-:S02]  /*1420*/  I2FP.F32.S32 R4, R2 ;  /* 0x0000000200047245 */ /* 0x000fc40000201400 */
[----:B------:R-:W-:Y:S01]  /*1430*/  SEL R6, R7, RZ, P3 ;  /* 0x000000ff07067207 */ /* 0x000fe20001800000 */
[----:B------:R-:W-:Y:S01]  /*1440*/  IMAD.IADD R0, R5, 0x1, -R0 ;  /* 0x0000000105007824 */ /* 0x000fe200078e0a00 */
[C---:B------:R-:W-:Y:S01]  /*1450*/  FSETP.GT.AND P1, PT, |R4|.reuse, 8.50705917302346158658e+37, PT ;  /* 0x7e8000000400780b */ /* 0x040fe20003f24200 */
[----:B------:R-:W1:Y:S01]  /*1460*/  LDC.64 R2, c[0x0][0x218] ;  /* 0x00008600ff027b82 */ /* 0x000e620000000a00 */
[----:B------:R-:W-:Y:S02]  /*1470*/  FSETP.GEU.AND P4, PT, |R4|, 1.175494350822287508e-38, PT ;  /* 0x008000000400780b */ /* 0x000fe40003f8e200 */
[----:B------:R-:W-:-:S04]  /*1480*/  I2FP.F32.S32 R0, R0 ;  /* 0x0000000000007245 */ /* 0x000fc80000201400 */
[----:B------:R-:W-:-:S05]  /*1490*/  FSETP.GT.AND P3, PT, |R0|, 8.50705917302346158658e+37, PT ;  /* 0x7e8000000000780b */ /* 0x000fca0003f64200 */
[----:B------:R-:W-:-:S04]  /*14a0*/  @P1 FMUL R4, R4, 0.25 ;  /* 0x3e80000004041820 */ /* 0x000fc80000400000 */
[----:B------:R-:W-:Y:S01]  /*14b0*/  @!P4 FMUL R4, R4, 16777216 ;  /* 0x4b8000000404c820 */ /* 0x000fe20000400000 */
[----:B------:R-:W-:Y:S01]  /*14c0*/  FADD R25, R25, R6 ;  /* 0x0000000619197221 */ /* 0x000fe20000000000 */
[----:B------:R-:W-:Y:S01]  /*14d0*/  FADD R23, R23, R18 ;  /* 0x0000001217177221 */ /* 0x000fe20000000000 */
[----:B-1----:R-:W-:Y:S01]  /*14e0*/  IMAD.WIDE R2, R16, 0x4, R2 ;  /* 0x0000000410027825 */ /* 0x002fe200078e0202 */
[----:B--2---:R-:W-:Y:S02]  /*14f0*/  SEL R8, R8, RZ, P2 ;  /* 0x000000ff08087207 */ /* 0x004fe40001000000 */
[----:B------:R-:W-:Y:S02]  /*1500*/  SEL R9, R9, RZ, P2 ;  /* 0x000000ff09097207 */ /* 0x000fe40001000000 */
[----:B------:R-:W-:Y:S02]  /*1510*/  SEL R10, R10, RZ, P2 ;  /* 0x000000ff0a0a7207 */ /* 0x000fe40001000000 */
[----:B------:R-:W-:-:S02]  /*1520*/  SEL R11, R11, RZ, P2 ;  /* 0x000000ff0b0b7207 */ /* 0x000fc40001000000 */
[----:B------:R-:W-:Y:S01]  /*1530*/  FSETP.GEU.AND P2, PT, |R0|, 1.175494350822287508e-38, PT ;  /* 0x008000000000780b */ /* 0x000fe20003f4e200 */
[----:B------:R-:W-:Y:S01]  /*1540*/  FADD R5, R28, R9 ;  /* 0x000000091c057221 */ /* 0x000fe20000000000 */
[----:B------:R-:W-:Y:S01]  /*1550*/  @P3 FMUL R0, R0, 0.25 ;  /* 0x3e80000000003820 */ /* 0x000fe20000400000 */
[----:B---3--:R-:W-:Y:S02]  /*1560*/  SEL R9, R12, RZ, P0 ;  /* 0x000000ff0c097207 */ /* 0x008fe40000000000 */
[----:B------:R-:W1:Y:S01]  /*1570*/  MUFU.RCP R12, R4 ;  /* 0x00000004000c7308 */ /* 0x000e620000001000 */
[----:B------:R-:W-:Y:S01]  /*1580*/  FADD R27, R27, R8 ;  /* 0x000000081b1b7221 */ /* 0x000fe20000000000 */
[----:B------:R-:W-:Y:S01]  /*1590*/  FADD R6, R29, R10 ;  /* 0x0000000a1d067221 */ /* 0x000fe20000000000 */
[----:B------:R-:W-:Y:S01]  /*15a0*/  FADD R7, R22, R11 ;  /* 0x0000000b16077221 */ /* 0x000fe20000000000 */
[----:B------:R-:W-:-:S04]  /*15b0*/  SEL R8, R13, RZ, P0 ;  /* 0x000000ff0d087207 */ /* 0x000fc80000000000 */
[----:B------:R-:W-:Y:S01]  /*15c0*/  @!P2 FMUL R0, R0, 16777216 ;  /* 0x4b8000000000a820 */ /* 0x000fe20000400000 */
[----:B------:R-:W-:Y:S01]  /*15d0*/  SEL R11, R14, RZ, P0 ;  /* 0x000000ff0e0b7207 */ /* 0x000fe20000000000 */
[----:B------:R-:W-:Y:S01]  /*15e0*/  @P1 FMUL R27, R27, 0.25 ;  /* 0x3e8000001b1b1820 */ /* 0x000fe20000400000 */
[----:B------:R-:W-:Y:S01]  /*15f0*/  SEL R10, R15, RZ, P0 ;  /* 0x000000ff0f0a7207 */ /* 0x000fe20000000000 */
[----:B------:R-:W-:Y:S01]  /*1600*/  @P1 FMUL R5, R5, 0.25 ;  /* 0x3e80000005051820 */ /* 0x000fe20000400000 */
[----:B------:R-:W-:Y:S01]  /*1610*/  @P1 FMUL R6, R6, 0.25 ;  /* 0x3e80000006061820 */ /* 0x000fe20000400000 */
[----:B------:R-:W-:Y:S01]  /*1620*/  @P1 FMUL R7, R7, 0.25 ;  /* 0x3e80000007071820 */ /* 0x000fe20000400000 */
[----:B------:R-:W2:Y:S01]  /*1630*/  MUFU.RCP R0, R0 ;  /* 0x0000000000007308 */ /* 0x000ea20000001000 */
[----:B------:R-:W-:Y:S01]  /*1640*/  @!P4 FMUL R27, R27, 16777216 ;  /* 0x4b8000001b1bc820 */ /* 0x000fe20000400000 */
[----:B------:R-:W-:Y:S01]  /*1650*/  @!P4 FMUL R5, R5, 16777216 ;  /* 0x4b8000000505c820 */ /* 0x000fe20000400000 */
[----:B------:R-:W-:Y:S01]  /*1660*/  @!P4 FMUL R6, R6, 16777216 ;  /* 0x4b8000000606c820 */ /* 0x000fe20000400000 */
[----:B------:R-:W-:Y:S01]  /*1670*/  @!P4 FMUL R7, R7, 16777216 ;  /* 0x4b8000000707c820 */ /* 0x000fe20000400000 */
[----:B------:R-:W-:Y:S01]  /*1680*/  FADD R9, R26, R9 ;  /* 0x000000091a097221 */ /* 0x000fe20000000000 */
[----:B------:R-:W-:Y:S01]  /*1690*/  FADD R8, R23, R8 ;  /* 0x0000000817087221 */ /* 0x000fe20000000000 */
[----:B------:R-:W-:Y:S01]  /*16a0*/  FADD R11, R24, R11 ;  /* 0x0000000b180b7221 */ /* 0x000fe20000000000 */
[----:B------:R-:W-:Y:S01]  /*16b0*/  FADD R10, R25, R10 ;  /* 0x0000000a190a7221 */ /* 0x000fe20000000000 */
[C---:B-1----:R-:W-:Y:S01]  /*16c0*/  FMUL R4, R12.reuse, R27 ;  /* 0x0000001b0c047220 */ /* 0x042fe20000400000 */
[C---:B------:R-:W-:Y:S01]  /*16d0*/  FMUL R5, R12.reuse, R5 ;  /* 0x000000050c057220 */ /* 0x040fe20000400000 */
[C---:B------:R-:W-:Y:S01]  /*16e0*/  FMUL R6, R12.reuse, R6 ;  /* 0x000000060c067220 */ /* 0x040fe20000400000 */
[----:B------:R-:W-:Y:S01]  /*16f0*/  FMUL R7, R12, R7 ;  /* 0x000000070c077220 */ /* 0x000fe20000400000 */
[----:B------:R-:W-:Y:S01]  /*1700*/  @P3 FMUL R9, R9, 0.25 ;  /* 0x3e80000009093820 */ /* 0x000fe20000400000 */
[----:B------:R-:W-:Y:S01]  /*1710*/  @P3 FMUL R8, R8, 0.25 ;  /* 0x3e80000008083820 */ /* 0x000fe20000400000 */
[----:B------:R-:W-:Y:S01]  /*1720*/  @P3 FMUL R11, R11, 0.25 ;  /* 0x3e8000000b0b3820 */ /* 0x000fe20000400000 */
[----:B------:R-:W-:Y:S01]  /*1730*/  @P3 FMUL R10, R10, 0.25 ;  /* 0x3e8000000a0a3820 */ /* 0x000fe20000400000 */
[----:B------:R-:W-:Y:S01]  /*1740*/  @!P2 FMUL R9, R9, 16777216 ;  /* 0x4b8000000909a820 */ /* 0x000fe20000400000 */
[----:B------:R-:W-:Y:S01]  /*1750*/  @!P2 FMUL R8, R8, 16777216 ;  /* 0x4b8000000808a820 */ /* 0x000fe20000400000 */
[----:B------:R-:W-:Y:S01]  /*1760*/  @!P2 FMUL R11, R11, 16777216 ;  /* 0x4b8000000b0ba820 */ /* 0x000fe20000400000 */
[----:B------:R-:W-:Y:S01]  /*1770*/  @!P2 FMUL R10, R10, 16777216 ;  /* 0x4b8000000a0aa820 */ /* 0x000fe20000400000 */
[----:B------:R1:W-:Y:S01]  /*1780*/  @!P6 STG.E.128 desc[UR4][R2.64], R4 ;  /* 0x000000040200e986 */ /* 0x0003e2000c101d04 */
[C---:B--2---:R-:W-:Y:S01]  /*1790*/  FMUL R12, R0.reuse, R9 ;  /* 0x00000009000c7220 */ /* 0x044fe20000400000 */
[C---:B------:R-:W-:Y:S01]  /*17a0*/  FMUL R13, R0.reuse, R8 ;  /* 0x00000008000d7220 */ /* 0x040fe20000400000 */
[C---:B------:R-:W-:Y:S01]  /*17b0*/  FMUL R14, R0.reuse, R11 ;  /* 0x0000000b000e7220 */ /* 0x040fe20000400000 */
[----:B------:R-:W-:Y:S01]  /*17c0*/  FMUL R15, R0, R10 ;  /* 0x0000000a000f7220 */ /* 0x000fe20000400000 */
[----:B------:R-:W-:Y:S06]  /*17d0*/  @P5 EXIT ;  /* 0x000000000000594d */ /* 0x000fec0003800000 */
[----:B------:R-:W-:Y:S01]  /*17e0*/  STG.E.128 desc[UR4][R2.64+0x800], R12 ;  /* 0x0008000c02007986 */ /* 0x000fe2000c101d04 */
[----:B------:R-:W-:Y:S05]  /*17f0*/  EXIT ;  /* 0x000000000000794d */ /* 0x000fea0003800000 */
.L_x_0:
[----:B------:R-:W-:-:S00]  /*1800*/  BRA `(.L_x_0) ;  /* 0xfffffffc00fc7947 */ /* 0x000fc0000383ffff */
[----:B------:R-:W-:-:S00]  /*1810*/  NOP ;  /* 0x0000000000007918 */ /* 0x000fc00000000000 */
        /* <DEDUP_REMOVED lines=14> */
.L_x_1:


//--------------------- .nv.constant0.triton_poi_fused_avg_pool2d_30 --------------------------
	.section	.nv.constant0.triton_poi_fused_avg_pool2d_30,"a",@progbits
	.sectionflags	@""
	.align	4
.nv.constant0.triton_poi_fused_avg_pool2d_30:
	.zero		548
